//
// Generated by NVIDIA NVVM Compiler
//
// Compiler Build ID: CL-36424714
// Cuda compilation tools, release 13.0, V13.0.88
// Based on NVVM 20.0.0
//

.version 9.0
.target sm_100
.address_size 64

	// .globl	_Z21MatmulRowthreadKernelPfS_S_iii

.visible .entry _Z21MatmulRowthreadKernelPfS_S_iii(
	.param .u64 .ptr .align 1 _Z21MatmulRowthreadKernelPfS_S_iii_param_0,
	.param .u64 .ptr .align 1 _Z21MatmulRowthreadKernelPfS_S_iii_param_1,
	.param .u64 .ptr .align 1 _Z21MatmulRowthreadKernelPfS_S_iii_param_2,
	.param .u32 _Z21MatmulRowthreadKernelPfS_S_iii_param_3,
	.param .u32 _Z21MatmulRowthreadKernelPfS_S_iii_param_4,
	.param .u32 _Z21MatmulRowthreadKernelPfS_S_iii_param_5
)
{
	.reg .pred 	%p<21>;
	.reg .b32 	%r<105>;
	.reg .b32 	%f<67>;
	.reg .b64 	%rd<59>;

	ld.param.u64 	%rd7, [_Z21MatmulRowthreadKernelPfS_S_iii_param_0];
	ld.param.u64 	%rd8, [_Z21MatmulRowthreadKernelPfS_S_iii_param_1];
	ld.param.u64 	%rd9, [_Z21MatmulRowthreadKernelPfS_S_iii_param_2];
	ld.param.u32 	%r58, [_Z21MatmulRowthreadKernelPfS_S_iii_param_3];
	ld.param.u32 	%r56, [_Z21MatmulRowthreadKernelPfS_S_iii_param_4];
	ld.param.u32 	%r57, [_Z21MatmulRowthreadKernelPfS_S_iii_param_5];
	cvta.to.global.u64 	%rd1, %rd8;
	cvta.to.global.u64 	%rd2, %rd7;
	cvta.to.global.u64 	%rd3, %rd9;
	mov.u32 	%r59, %ctaid.x;
	mov.u32 	%r60, %ntid.x;
	mov.u32 	%r61, %tid.x;
	mad.lo.s32 	%r1, %r59, %r60, %r61;
	setp.ge.s32 	%p1, %r1, %r58;
	setp.lt.s32 	%p2, %r57, 1;
	or.pred  	%p3, %p1, %p2;
	@%p3 bra 	$L__BB0_26;
	setp.lt.s32 	%p4, %r56, 1;
	mul.lo.s32 	%r2, %r56, %r1;
	mul.lo.s32 	%r3, %r57, %r1;
	@%p4 bra 	$L__BB0_15;
	and.b32  	%r4, %r56, 7;
	and.b32  	%r5, %r56, 3;
	and.b32  	%r6, %r56, 2147483640;
	and.b32  	%r7, %r56, 1;
	neg.s32 	%r8, %r6;
	shl.b32 	%r9, %r57, 3;
	mul.lo.s32 	%r10, %r57, 3;
	shl.b32 	%r11, %r57, 2;
	mul.lo.s32 	%r12, %r57, 6;
	mul.lo.s32 	%r13, %r57, 7;
	mov.b32 	%r88, 0;
	mul.wide.u32 	%rd35, %r9, 4;
$L__BB0_3:
	setp.lt.u32 	%p13, %r56, 8;
	mov.f32 	%f66, 0f00000000;
	mov.b32 	%r99, 0;
	@%p13 bra 	$L__BB0_6;
	add.s32 	%r96, %r57, %r88;
	shl.b32 	%r75, %r57, 1;
	add.s32 	%r95, %r75, %r88;
	add.s32 	%r94, %r10, %r88;
	add.s32 	%r93, %r11, %r88;
	mad.lo.s32 	%r92, %r57, 5, %r88;
	add.s32 	%r91, %r12, %r88;
	add.s32 	%r90, %r13, %r88;
	mul.wide.u32 	%rd18, %r88, 4;
	add.s64 	%rd58, %rd1, %rd18;
	mov.f32 	%f66, 0f00000000;
	mov.u32 	%r89, %r2;
	mov.u32 	%r97, %r8;
$L__BB0_5:
	.pragma "nounroll";
	mul.wide.s32 	%rd19, %r89, 4;
	add.s64 	%rd20, %rd2, %rd19;
	ld.global.f32 	%f16, [%rd20];
	ld.global.f32 	%f17, [%rd58];
	fma.rn.f32 	%f18, %f16, %f17, %f66;
	ld.global.f32 	%f19, [%rd20+4];
	mul.wide.u32 	%rd21, %r96, 4;
	add.s64 	%rd22, %rd1, %rd21;
	ld.global.f32 	%f20, [%rd22];
	fma.rn.f32 	%f21, %f19, %f20, %f18;
	ld.global.f32 	%f22, [%rd20+8];
	mul.wide.u32 	%rd23, %r95, 4;
	add.s64 	%rd24, %rd1, %rd23;
	ld.global.f32 	%f23, [%rd24];
	fma.rn.f32 	%f24, %f22, %f23, %f21;
	ld.global.f32 	%f25, [%rd20+12];
	mul.wide.u32 	%rd25, %r94, 4;
	add.s64 	%rd26, %rd1, %rd25;
	ld.global.f32 	%f26, [%rd26];
	fma.rn.f32 	%f27, %f25, %f26, %f24;
	ld.global.f32 	%f28, [%rd20+16];
	mul.wide.u32 	%rd27, %r93, 4;
	add.s64 	%rd28, %rd1, %rd27;
	ld.global.f32 	%f29, [%rd28];
	fma.rn.f32 	%f30, %f28, %f29, %f27;
	ld.global.f32 	%f31, [%rd20+20];
	mul.wide.u32 	%rd29, %r92, 4;
	add.s64 	%rd30, %rd1, %rd29;
	ld.global.f32 	%f32, [%rd30];
	fma.rn.f32 	%f33, %f31, %f32, %f30;
	ld.global.f32 	%f34, [%rd20+24];
	mul.wide.u32 	%rd31, %r91, 4;
	add.s64 	%rd32, %rd1, %rd31;
	ld.global.f32 	%f35, [%rd32];
	fma.rn.f32 	%f36, %f34, %f35, %f33;
	ld.global.f32 	%f37, [%rd20+28];
	mul.wide.u32 	%rd33, %r90, 4;
	add.s64 	%rd34, %rd1, %rd33;
	ld.global.f32 	%f38, [%rd34];
	fma.rn.f32 	%f66, %f37, %f38, %f36;
	add.s32 	%r97, %r97, 8;
	add.s32 	%r96, %r96, %r9;
	add.s32 	%r95, %r95, %r9;
	add.s32 	%r94, %r94, %r9;
	add.s32 	%r93, %r93, %r9;
	add.s32 	%r92, %r92, %r9;
	add.s32 	%r91, %r91, %r9;
	add.s32 	%r90, %r90, %r9;
	add.s64 	%rd58, %rd58, %rd35;
	add.s32 	%r89, %r89, 8;
	setp.ne.s32 	%p14, %r97, 0;
	mov.u32 	%r99, %r6;
	@%p14 bra 	$L__BB0_5;
$L__BB0_6:
	setp.eq.s32 	%p15, %r4, 0;
	@%p15 bra 	$L__BB0_14;
	add.s32 	%r76, %r4, -1;
	setp.lt.u32 	%p16, %r76, 3;
	@%p16 bra 	$L__BB0_9;
	add.s32 	%r77, %r99, %r2;
	mul.wide.s32 	%rd36, %r77, 4;
	add.s64 	%rd37, %rd2, %rd36;
	ld.global.f32 	%f40, [%rd37];
	mad.lo.s32 	%r78, %r99, %r57, %r88;
	mul.wide.u32 	%rd38, %r78, 4;
	add.s64 	%rd39, %rd1, %rd38;
	ld.global.f32 	%f41, [%rd39];
	fma.rn.f32 	%f42, %f40, %f41, %f66;
	ld.global.f32 	%f43, [%rd37+4];
	add.s32 	%r79, %r78, %r57;
	mul.wide.u32 	%rd40, %r79, 4;
	add.s64 	%rd41, %rd1, %rd40;
	ld.global.f32 	%f44, [%rd41];
	fma.rn.f32 	%f45, %f43, %f44, %f42;
	ld.global.f32 	%f46, [%rd37+8];
	add.s32 	%r80, %r79, %r57;
	mul.wide.u32 	%rd42, %r80, 4;
	add.s64 	%rd43, %rd1, %rd42;
	ld.global.f32 	%f47, [%rd43];
	fma.rn.f32 	%f48, %f46, %f47, %f45;
	ld.global.f32 	%f49, [%rd37+12];
	add.s32 	%r81, %r80, %r57;
	mul.wide.u32 	%rd44, %r81, 4;
	add.s64 	%rd45, %rd1, %rd44;
	ld.global.f32 	%f50, [%rd45];
	fma.rn.f32 	%f66, %f49, %f50, %f48;
	add.s32 	%r99, %r99, 4;
$L__BB0_9:
	setp.eq.s32 	%p17, %r5, 0;
	@%p17 bra 	$L__BB0_14;
	setp.eq.s32 	%p18, %r5, 1;
	@%p18 bra 	$L__BB0_12;
	add.s32 	%r82, %r99, %r2;
	mul.wide.s32 	%rd46, %r82, 4;
	add.s64 	%rd47, %rd2, %rd46;
	ld.global.f32 	%f52, [%rd47];
	mad.lo.s32 	%r83, %r99, %r57, %r88;
	mul.wide.u32 	%rd48, %r83, 4;
	add.s64 	%rd49, %rd1, %rd48;
	ld.global.f32 	%f53, [%rd49];
	fma.rn.f32 	%f54, %f52, %f53, %f66;
	ld.global.f32 	%f55, [%rd47+4];
	add.s32 	%r84, %r83, %r57;
	mul.wide.u32 	%rd50, %r84, 4;
	add.s64 	%rd51, %rd1, %rd50;
	ld.global.f32 	%f56, [%rd51];
	fma.rn.f32 	%f66, %f55, %f56, %f54;
	add.s32 	%r99, %r99, 2;
$L__BB0_12:
	setp.eq.s32 	%p19, %r7, 0;
	@%p19 bra 	$L__BB0_14;
	add.s32 	%r85, %r99, %r2;
	mul.wide.s32 	%rd52, %r85, 4;
	add.s64 	%rd53, %rd2, %rd52;
	ld.global.f32 	%f57, [%rd53];
	mad.lo.s32 	%r86, %r99, %r57, %r88;
	mul.wide.u32 	%rd54, %r86, 4;
	add.s64 	%rd55, %rd1, %rd54;
	ld.global.f32 	%f58, [%rd55];
	fma.rn.f32 	%f66, %f57, %f58, %f66;
$L__BB0_14:
	add.s32 	%r87, %r88, %r3;
	mul.wide.s32 	%rd56, %r87, 4;
	add.s64 	%rd57, %rd3, %rd56;
	st.global.f32 	[%rd57], %f66;
	add.s32 	%r88, %r88, 1;
	setp.eq.s32 	%p20, %r88, %r57;
	@%p20 bra 	$L__BB0_26;
	bra.uni 	$L__BB0_3;
$L__BB0_15:
	and.b32  	%r46, %r57, 7;
	setp.lt.u32 	%p5, %r57, 8;
	mov.b32 	%r103, 0;
	@%p5 bra 	$L__BB0_18;
	and.b32  	%r103, %r57, 2147483640;
	mov.b32 	%r101, 0;
$L__BB0_17:
	.pragma "nounroll";
	add.s32 	%r64, %r101, %r3;
	mul.wide.s32 	%rd10, %r64, 4;
	add.s64 	%rd11, %rd3, %rd10;
	mov.b32 	%r65, 0;
	st.global.u32 	[%rd11], %r65;
	st.global.u32 	[%rd11+4], %r65;
	st.global.u32 	[%rd11+8], %r65;
	st.global.u32 	[%rd11+12], %r65;
	st.global.u32 	[%rd11+16], %r65;
	st.global.u32 	[%rd11+20], %r65;
	st.global.u32 	[%rd11+24], %r65;
	st.global.u32 	[%rd11+28], %r65;
	add.s32 	%r101, %r101, 8;
	setp.ne.s32 	%p6, %r101, %r103;
	@%p6 bra 	$L__BB0_17;
$L__BB0_18:
	setp.eq.s32 	%p7, %r46, 0;
	@%p7 bra 	$L__BB0_26;
	and.b32  	%r51, %r57, 3;
	setp.lt.u32 	%p8, %r46, 4;
	@%p8 bra 	$L__BB0_21;
	add.s32 	%r66, %r103, %r3;
	mul.wide.s32 	%rd12, %r66, 4;
	add.s64 	%rd13, %rd3, %rd12;
	mov.b32 	%r67, 0;
	st.global.u32 	[%rd13], %r67;
	st.global.u32 	[%rd13+4], %r67;
	st.global.u32 	[%rd13+8], %r67;
	st.global.u32 	[%rd13+12], %r67;
	add.s32 	%r103, %r103, 4;
$L__BB0_21:
	setp.eq.s32 	%p9, %r51, 0;
	@%p9 bra 	$L__BB0_26;
	setp.eq.s32 	%p10, %r51, 1;
	@%p10 bra 	$L__BB0_24;
	add.s32 	%r68, %r103, %r3;
	mul.wide.s32 	%rd14, %r68, 4;
	add.s64 	%rd15, %rd3, %rd14;
	mov.b32 	%r69, 0;
	st.global.u32 	[%rd15], %r69;
	st.global.u32 	[%rd15+4], %r69;
	add.s32 	%r103, %r103, 2;
$L__BB0_24:
	and.b32  	%r70, %r57, 1;
	setp.eq.b32 	%p11, %r70, 1;
	not.pred 	%p12, %p11;
	@%p12 bra 	$L__BB0_26;
	add.s32 	%r71, %r103, %r3;
	mul.wide.s32 	%rd16, %r71, 4;
	add.s64 	%rd17, %rd3, %rd16;
	mov.b32 	%r72, 0;
	st.global.u32 	[%rd17], %r72;
$L__BB0_26:
	ret;

}


// ===== COMPILED SASS (sm_100) =====

	.target	sm_100

	.elftype	@"ET_EXEC"


//--------------------- .note.nv.tkinfo           --------------------------
	.section	.note.nv.tkinfo,"",@"SHT_NOTE"
	.sectionflags	@"SHF_NOTE_NV_TKINFO"
	.tkinfo
        /*0018*/ 	.word	0x00000002
        /*0030*/ 	.string	""
        /*0030*/ 	.string	"ptxas"
        /*0030*/ 	.string	"Cuda compilation tools, release 13.0, V13.0.88"
        /*0030*/ 	.string	"Build cuda_13.0.r13.0/compiler.36424714_0"
        /*0030*/ 	.string	"-arch sm_100 -m 64 "



//--------------------- .note.nv.cuinfo           --------------------------
	.section	.note.nv.cuinfo,"",@"SHT_NOTE"
	.sectionflags	@"SHF_NOTE_NV_CUINFO"
        /*0018*/ 	.short	0x0002
        /*001a*/ 	.short	0x0064
        /*001c*/ 	.short	0x0082
	.zero		2


//--------------------- .nv.info                  --------------------------
	.section	.nv.info,"",@"SHT_CUDA_INFO"
	.align	4


	//----- nvinfo : EIATTR_REGCOUNT
	.align		4
        /*0000*/ 	.byte	0x04, 0x2f
        /*0002*/ 	.short	(.L_1 - .L_0)
	.align		4
.L_0:
        /*0004*/ 	.word	index@(_Z21MatmulRowthreadKernelPfS_S_iii)
        /*0008*/ 	.word	0x00000020


	//----- nvinfo : EIATTR_FRAME_SIZE
	.align		4
.L_1:
        /*000c*/ 	.byte	0x04, 0x11
        /*000e*/ 	.short	(.L_3 - .L_2)
	.align		4
.L_2:
        /*0010*/ 	.word	index@(_Z21MatmulRowthreadKernelPfS_S_iii)
        /*0014*/ 	.word	0x00000000


	//----- nvinfo : EIATTR_MIN_STACK_SIZE
	.align		4
.L_3:
        /*0018*/ 	.byte	0x04, 0x12
        /*001a*/ 	.short	(.L_5 - .L_4)
	.align		4
.L_4:
        /*001c*/ 	.word	index@(_Z21MatmulRowthreadKernelPfS_S_iii)
        /*0020*/ 	.word	0x00000000
.L_5:


//--------------------- .nv.compat                --------------------------
	.section	.nv.compat,"",@"SHT_CUDA_COMPAT_INFO"
	.align	4
        /*0000*/ 	.byte	0x02, 0x09, 0x00, 0x00, 0x02, 0x02, 0x01, 0x00, 0x02, 0x05, 0x05, 0x00, 0x03, 0x07, 0x01, 0x01
        /*0010*/ 	.byte	0x02, 0x03, 0x00, 0x00, 0x02, 0x06, 0x01, 0x00, 0x04, 0x0b, 0x08, 0x00, 0x09, 0x00, 0x00, 0x00
        /*0020*/ 	.byte	0x00, 0x00, 0x00, 0x00


//--------------------- .nv.info._Z21MatmulRowthreadKernelPfS_S_iii --------------------------
	.section	.nv.info._Z21MatmulRowthreadKernelPfS_S_iii,"",@"SHT_CUDA_INFO"
	.sectionflags	@""
	.align	4


	//----- nvinfo : EIATTR_CUDA_API_VERSION
	.align		4
        /*0000*/ 	.byte	0x04, 0x37
        /*0002*/ 	.short	(.L_7 - .L_6)
.L_6:
        /*0004*/ 	.word	0x00000082


	//----- nvinfo : EIATTR_KPARAM_INFO
	.align		4
.L_7:
        /*0008*/ 	.byte	0x04, 0x17
        /*000a*/ 	.short	(.L_9 - .L_8)
.L_8:
        /*000c*/ 	.word	0x00000000
        /*0010*/ 	.short	0x0005
        /*0012*/ 	.short	0x0020
        /*0014*/ 	.byte	0x00, 0xf0, 0x11, 0x00


	//----- nvinfo : EIATTR_KPARAM_INFO
	.align		4
.L_9:
        /*0018*/ 	.byte	0x04, 0x17
        /*001a*/ 	.short	(.L_11 - .L_10)
.L_10:
        /*001c*/ 	.word	0x00000000
        /*0020*/ 	.short	0x0004
        /*0022*/ 	.short	0x001c
        /*0024*/ 	.byte	0x00, 0xf0, 0x11, 0x00


	//----- nvinfo : EIATTR_KPARAM_INFO
	.align		4
.L_11:
        /*0028*/ 	.byte	0x04, 0x17
        /*002a*/ 	.short	(.L_13 - .L_12)
.L_12:
        /*002c*/ 	.word	0x00000000
        /*0030*/ 	.short	0x0003
        /*0032*/ 	.short	0x0018
        /*0034*/ 	.byte	0x00, 0xf0, 0x11, 0x00


	//----- nvinfo : EIATTR_KPARAM_INFO
	.align		4
.L_13:
        /*0038*/ 	.byte	0x04, 0x17
        /*003a*/ 	.short	(.L_15 - .L_14)
.L_14:
        /*003c*/ 	.word	0x00000000
        /*0040*/ 	.short	0x0002
        /*0042*/ 	.short	0x0010
        /*0044*/ 	.byte	0x00, 0xf5, 0x21, 0x00


	//----- nvinfo : EIATTR_KPARAM_INFO
	.align		4
.L_15:
        /*0048*/ 	.byte	0x04, 0x17
        /*004a*/ 	.short	(.L_17 - .L_16)
.L_16:
        /*004c*/ 	.word	0x00000000
        /*0050*/ 	.short	0x0001
        /*0052*/ 	.short	0x0008
        /*0054*/ 	.byte	0x00, 0xf5, 0x21, 0x00


	//----- nvinfo : EIATTR_KPARAM_INFO
	.align		4
.L_17:
        /*0058*/ 	.byte	0x04, 0x17
        /*005a*/ 	.short	(.L_19 - .L_18)
.L_18:
        /*005c*/ 	.word	0x00000000
        /*0060*/ 	.short	0x0000
        /*0062*/ 	.short	0x0000
        /*0064*/ 	.byte	0x00, 0xf5, 0x21, 0x00


	//----- nvinfo : EIATTR_SPARSE_MMA_MASK
	.align		4
.L_19:
        /*0068*/ 	.byte	0x03, 0x50
        /*006a*/ 	.short	0x0000


	//----- nvinfo : EIATTR_MAXREG_COUNT
	.align		4
        /*006c*/ 	.byte	0x03, 0x1b
        /*006e*/ 	.short	0x00ff


	//----- nvinfo : EIATTR_MERCURY_ISA_VERSION
	.align		4
        /*0070*/ 	.byte	0x03, 0x5f
        /*0072*/ 	.short	0x0101


	//----- nvinfo : EIATTR_VRC_CTA_INIT_COUNT
	.align		4
        /*0074*/ 	.byte	0x02, 0x4a
	.zero		1
	.zero		1


	//----- nvinfo : EIATTR_EXIT_INSTR_OFFSETS
	.align		4
        /*0078*/ 	.byte	0x04, 0x1c
        /*007a*/ 	.short	(.L_21 - .L_20)


	//   ....[0]....
.L_20:
        /*007c*/ 	.word	0x000000a0


	//   ....[1]....
        /*0080*/ 	.word	0x00000ac0


	//   ....[2]....
        /*0084*/ 	.word	0x00000c40


	//   ....[3]....
        /*0088*/ 	.word	0x00000d20


	//   ....[4]....
        /*008c*/ 	.word	0x00000e10


	//   ....[5]....
        /*0090*/ 	.word	0x00000e70


	//----- nvinfo : EIATTR_CBANK_PARAM_SIZE
	.align		4
.L_21:
        /*0094*/ 	.byte	0x03, 0x19
        /*0096*/ 	.short	0x0024


	//----- nvinfo : EIATTR_PARAM_CBANK
	.align		4
        /*0098*/ 	.byte	0x04, 0x0a
        /*009a*/ 	.short	(.L_23 - .L_22)
	.align		4
.L_22:
        /*009c*/ 	.word	index@(.nv.constant0._Z21MatmulRowthreadKernelPfS_S_iii)
        /*00a0*/ 	.short	0x0380
        /*00a2*/ 	.short	0x0024


	//----- nvinfo : EIATTR_SW_WAR
	.align		4
.L_23:
        /*00a4*/ 	.byte	0x04, 0x36
        /*00a6*/ 	.short	(.L_25 - .L_24)
.L_24:
        /*00a8*/ 	.word	0x00000008
.L_25:


//--------------------- .nv.callgraph             --------------------------
	.section	.nv.callgraph,"",@"SHT_CUDA_CALLGRAPH"
	.align	4
	.sectionentsize	8
	.align		4
        /*0000*/ 	.word	0x00000000
	.align		4
        /*0004*/ 	.word	0xffffffff
	.align		4
        /*0008*/ 	.word	0x00000000
	.align		4
        /*000c*/ 	.word	0xfffffffe
	.align		4
        /*0010*/ 	.word	0x00000000
	.align		4
        /*0014*/ 	.word	0xfffffffd
	.align		4
        /*0018*/ 	.word	0x00000000
	.align		4
        /*001c*/ 	.word	0xfffffffc


//--------------------- .text._Z21MatmulRowthreadKernelPfS_S_iii --------------------------
	.section	.text._Z21MatmulRowthreadKernelPfS_S_iii,"ax",@progbits
	.align	128
        .global         _Z21MatmulRowthreadKernelPfS_S_iii
        .type           _Z21MatmulRowthreadKernelPfS_S_iii,@function
        .size           _Z21MatmulRowthreadKernelPfS_S_iii,(.L_x_10 - _Z21MatmulRowthreadKernelPfS_S_iii)
        .other          _Z21MatmulRowthreadKernelPfS_S_iii,@"STO_CUDA_ENTRY STV_DEFAULT"
_Z21MatmulRowthreadKernelPfS_S_iii:
.text._Z21MatmulRowthreadKernelPfS_S_iii:
[----:B------:R-:W-:Y:S01]  /*0000*/  LDC R1, c[0x0][0x37c] ;  /* 0x0000df00ff017b82 */ /* 0x000fe20000000800 */
[----:B------:R-:W0:Y:S07]  /*0010*/  S2R R3, SR_TID.X ;  /* 0x0000000000037919 */ /* 0x000e2e0000002100 */
[----:B------:R-:W0:Y:S01]  /*0020*/  S2UR UR4, SR_CTAID.X ;  /* 0x00000000000479c3 */ /* 0x000e220000002500 */
[----:B------:R-:W1:Y:S01]  /*0030*/  LDCU UR6, c[0x0][0x3a0] ;  /* 0x00007400ff0677ac */ /* 0x000e620008000800 */
[----:B------:R-:W2:Y:S06]  /*0040*/  LDCU UR5, c[0x0][0x398] ;  /* 0x00007300ff0577ac */ /* 0x000eac0008000800 */
[----:B------:R-:W0:Y:S01]  /*0050*/  LDC R0, c[0x0][0x360] ;  /* 0x0000d800ff007b82 */ /* 0x000e220000000800 */
[----:B-1----:R-:W-:-:S06]  /*0060*/  UISETP.GE.AND UP0, UPT, UR6, 0x1, UPT ;  /* 0x000000010600788c */ /* 0x002fcc000bf06270 */
[----:B------:R-:W-:Y:S01]  /*0070*/  PLOP3.LUT P0, PT, PT, PT, UP0, 0x80, 0x8 ;  /* 0x000000000008781c */ /* 0x000fe20003f0f008 */
[----:B0-----:R-:W-:-:S05]  /*0080*/  IMAD R0, R0, UR4, R3 ;  /* 0x0000000400007c24 */ /* 0x001fca000f8e0203 */
[----:B--2---:R-:W-:-:S13]  /*0090*/  ISETP.GE.OR P0, PT, R0, UR5, !P0 ;  /* 0x0000000500007c0c */ /* 0x004fda000c706670 */
[----:B------:R-:W-:Y:S05]  /*00a0*/  @P0 EXIT ;  /* 0x000000000000094d */ /* 0x000fea0003800000 */
[----:B------:R-:W0:Y:S01]  /*00b0*/  LDC R3, c[0x0][0x39c] ;  /* 0x0000e700ff037b82 */ /* 0x000e220000000800 */
[----:B------:R-:W1:Y:S01]  /*00c0*/  LDCU.64 UR22, c[0x0][0x358] ;  /* 0x00006b00ff1677ac */ /* 0x000e620008000a00 */
[----:B0-----:R-:W-:-:S13]  /*00d0*/  ISETP.GE.AND P0, PT, R3, 0x1, PT ;  /* 0x000000010300780c */ /* 0x001fda0003f06270 */
[----:B-1----:R-:W-:Y:S05]  /*00e0*/  @!P0 BRA `(.L_x_0) ;  /* 0x00000008007c8947 */ /* 0x002fea0003800000 */
[C---:B------:R-:W-:Y:S01]  /*00f0*/  LOP3.LUT R12, R3.reuse, 0x7ffffff8, RZ, 0xc0, !PT ;  /* 0x7ffffff8030c7812 */ /* 0x040fe200078ec0ff */
[----:B------:R-:W-:Y:S01]  /*0100*/  IMAD R13, R0, R3, RZ ;  /* 0x00000003000d7224 */ /* 0x000fe200078e02ff */
[C---:B------:R-:W-:Y:S01]  /*0110*/  LOP3.LUT R24, R3.reuse, 0x7, RZ, 0xc0, !PT ;  /* 0x0000000703187812 */ /* 0x040fe200078ec0ff */
[----:B------:R-:W-:Y:S01]  /*0120*/  USHF.L.U32 UR5, UR6, 0x3, URZ ;  /* 0x0000000306057899 */ /* 0x000fe200080006ff */
[----:B------:R-:W-:Y:S01]  /*0130*/  LOP3.LUT R14, R3, 0x3, RZ, 0xc0, !PT ;  /* 0x00000003030e7812 */ /* 0x000fe200078ec0ff */
[----:B------:R-:W-:Y:S01]  /*0140*/  UMOV UR4, URZ ;  /* 0x000000ff00047c82 */ /* 0x000fe20008000000 */
[----:B------:R-:W-:-:S09]  /*0150*/  IADD3 R15, PT, PT, -R12, RZ, RZ ;  /* 0x000000ff0c0f7210 */ /* 0x000fd20007ffe1ff */
.L_x_5:
[----:B------:R-:W0:Y:S01]  /*0160*/  LDC R25, c[0x0][0x39c] ;  /* 0x0000e700ff197b82 */ /* 0x000e220000000800 */
[----:B------:R-:W-:Y:S01]  /*0170*/  HFMA2 R22, -RZ, RZ, 0, 0 ;  /* 0x00000000ff167431 */ /* 0x000fe200000001ff */
[----:B------:R-:W-:Y:S02]  /*0180*/  MOV R4, RZ ;  /* 0x000000ff00047202 */ /* 0x000fe40000000f00 */
[----:B0-----:R-:W-:-:S13]  /*0190*/  ISETP.GE.U32.AND P0, PT, R25, 0x8, PT ;  /* 0x000000081900780c */ /* 0x001fda0003f06070 */
[----:B------:R-:W-:Y:S05]  /*01a0*/  @!P0 BRA `(.L_x_1) ;  /* 0x00000004002c8947 */ /* 0x000fea0003800000 */
[----:B------:R-:W0:Y:S01]  /*01b0*/  LDCU UR6, c[0x0][0x3a0] ;  /* 0x00007400ff0677ac */ /* 0x000e220008000800 */
[----:B------:R-:W-:Y:S01]  /*01c0*/  IMAD.MOV.U32 R22, RZ, RZ, RZ ;  /* 0x000000ffff167224 */ /* 0x000fe200078e00ff */
[----:B------:R-:W-:Y:S01]  /*01d0*/  MOV R16, R13 ;  /* 0x0000000d00107202 */ /* 0x000fe20000000f00 */
[----:B------:R-:W1:Y:S01]  /*01e0*/  LDCU.64 UR24, c[0x0][0x388] ;  /* 0x00007100ff1877ac */ /* 0x000e620008000a00 */
[----:B------:R-:W-:Y:S01]  /*01f0*/  MOV R17, R15 ;  /* 0x0000000f00117202 */ /* 0x000fe20000000f00 */
[----:B0-----:R-:W-:Y:S02]  /*0200*/  UIADD3 UR7, UPT, UPT, UR4, UR6, URZ ;  /* 0x0000000604077290 */ /* 0x001fe4000fffe0ff */
[----:B------:R-:W-:Y:S02]  /*0210*/  ULEA UR8, UR6, UR4, 0x1 ;  /* 0x0000000406087291 */ /* 0x000fe4000f8e08ff */
[----:B------:R-:W-:Y:S02]  /*0220*/  UIMAD UR9, UR6, 0x3, UR4 ;  /* 0x00000003060978a4 */ /* 0x000fe4000f8e0204 */
[----:B------:R-:W-:-:S02]  /*0230*/  ULEA UR10, UR6, UR4, 0x2 ;  /* 0x00000004060a7291 */ /* 0x000fc4000f8e10ff */
[----:B------:R-:W-:Y:S02]  /*0240*/  UIMAD UR11, UR6, 0x5, UR4 ;  /* 0x00000005060b78a4 */ /* 0x000fe4000f8e0204 */
[----:B------:R-:W-:Y:S02]  /*0250*/  UIMAD UR12, UR6, 0x6, UR4 ;  /* 0x00000006060c78a4 */ /* 0x000fe4000f8e0204 */
[----:B------:R-:W-:Y:S02]  /*0260*/  UIMAD UR6, UR6, 0x7, UR4 ;  /* 0x00000007060678a4 */ /* 0x000fe4000f8e0204 */
[----:B-1----:R-:W-:-:S12]  /*0270*/  UIMAD.WIDE.U32 UR14, UR4, 0x4, UR24 ;  /* 0x00000004040e78a5 */ /* 0x002fd8000f8e0018 */
.L_x_2:
[----:B------:R-:W0:Y:S01]  /*0280*/  LDC.64 R2, c[0x0][0x380] ;  /* 0x0000e000ff027b82 */ /* 0x000e220000000a00 */
[----:B------:R-:W-:Y:S01]  /*0290*/  MOV R28, UR14 ;  /* 0x0000000e001c7c02 */ /* 0x000fe20008000f00 */
[----:B------:R-:W-:-:S05]  /*02a0*/  IMAD.U32 R29, RZ, RZ, UR15 ;  /* 0x0000000fff1d7e24 */ /* 0x000fca000f8e00ff */
[----:B------:R-:W2:Y:S01]  /*02b0*/  LDG.E R28, desc[UR22][R28.64] ;  /* 0x000000161c1c7981 */ /* 0x000ea2000c1e1900 */
[----:B0-----:R-:W-:-:S05]  /*02c0*/  IMAD.WIDE R2, R16, 0x4, R2 ;  /* 0x0000000410027825 */ /* 0x001fca00078e0202 */
[----:B------:R-:W2:Y:S01]  /*02d0*/  LDG.E R27, desc[UR22][R2.64] ;  /* 0x00000016021b7981 */ /* 0x000ea2000c1e1900 */
[----:B------:R-:W-:Y:S02]  /*02e0*/  UIMAD.WIDE.U32 UR16, UR7, 0x4, UR24 ;  /* 0x00000004071078a5 */ /* 0x000fe4000f8e0018 */
[----:B------:R-:W-:Y:S01]  /*02f0*/  UIMAD.WIDE.U32 UR18, UR8, 0x4, UR24 ;  /* 0x00000004081278a5 */ /* 0x000fe2000f8e0018 */
[----:B------:R-:W3:Y:S03]  /*0300*/  LDG.E R21, desc[UR22][R2.64+0x8] ;  /* 0x0000081602157981 */ /* 0x000ee6000c1e1900 */
[----:B------:R-:W-:Y:S01]  /*0310*/  MOV R18, UR16 ;  /* 0x0000001000127c02 */ /* 0x000fe20008000f00 */
[----:B------:R-:W-:Y:S01]  /*0320*/  UIMAD.WIDE.U32 UR20, UR10, 0x4, UR24 ;  /* 0x000000040a1478a5 */ /* 0x000fe2000f8e0018 */
[----:B------:R-:W-:Y:S01]  /*0330*/  MOV R19, UR17 ;  /* 0x0000001100137c02 */ /* 0x000fe20008000f00 */
[----:B------:R-:W-:Y:S01]  /*0340*/  UIMAD.WIDE.U32 UR16, UR9, 0x4, UR24 ;  /* 0x00000004091078a5 */ /* 0x000fe2000f8e0018 */
[----:B------:R-:W-:Y:S01]  /*0350*/  MOV R10, UR18 ;  /* 0x00000012000a7c02 */ /* 0x000fe20008000f00 */
[----:B------:R-:W-:Y:S01]  /*0360*/  IMAD.U32 R11, RZ, RZ, UR19 ;  /* 0x00000013ff0b7e24 */ /* 0x000fe2000f8e00ff */
[----:B------:R-:W4:Y:S03]  /*0370*/  LDG.E R23, desc[UR22][R2.64+0xc] ;  /* 0x00000c1602177981 */ /* 0x000f26000c1e1900 */
[----:B------:R-:W-:Y:S01]  /*0380*/  MOV R8, UR16 ;  /* 0x0000001000087c02 */ /* 0x000fe20008000f00 */
[----:B------:R-:W5:Y:S01]  /*0390*/  LDG.E R18, desc[UR22][R18.64] ;  /* 0x0000001612127981 */ /* 0x000f62000c1e1900 */
[----:B------:R-:W-:Y:S01]  /*03a0*/  MOV R9, UR17 ;  /* 0x0000001100097c02 */ /* 0x000fe20008000f00 */
[----:B------:R-:W-:-:S02]  /*03b0*/  UIMAD.WIDE.U32 UR16, UR11, 0x4, UR24 ;  /* 0x000000040b1078a5 */ /* 0x000fc4000f8e0018 */
[----:B------:R0:W3:Y:S04]  /*03c0*/  LDG.E R20, desc[UR22][R10.64] ;  /* 0x000000160a147981 */ /* 0x0000e8000c1e1900 */
[----:B------:R-:W4:Y:S04]  /*03d0*/  LDG.E R29, desc[UR22][R2.64+0x10] ;  /* 0x00001016021d7981 */ /* 0x000f28000c1e1900 */
[----:B------:R-:W5:Y:S01]  /*03e0*/  LDG.E R19, desc[UR22][R2.64+0x4] ;  /* 0x0000041602137981 */ /* 0x000f62000c1e1900 */
[----:B------:R-:W-:Y:S02]  /*03f0*/  MOV R6, UR16 ;  /* 0x0000001000067c02 */ /* 0x000fe40008000f00 */
[----:B------:R-:W-:Y:S01]  /*0400*/  MOV R7, UR17 ;  /* 0x0000001100077c02 */ /* 0x000fe20008000f00 */
[----:B------:R-:W-:Y:S01]  /*0410*/  UIMAD.WIDE.U32 UR16, UR12, 0x4, UR24 ;  /* 0x000000040c1078a5 */ /* 0x000fe2000f8e0018 */
[----:B------:R-:W-:Y:S01]  /*0420*/  MOV R4, UR20 ;  /* 0x0000001400047c02 */ /* 0x000fe20008000f00 */
[----:B------:R-:W-:Y:S01]  /*0430*/  IMAD.U32 R5, RZ, RZ, UR21 ;  /* 0x00000015ff057e24 */ /* 0x000fe2000f8e00ff */
[----:B------:R1:W4:Y:S03]  /*0440*/  LDG.E R26, desc[UR22][R8.64] ;  /* 0x00000016081a7981 */ /* 0x000326000c1e1900 */
[----:B0-----:R-:W-:Y:S01]  /*0450*/  MOV R10, UR16 ;  /* 0x00000010000a7c02 */ /* 0x001fe20008000f00 */
[----:B------:R-:W-:Y:S01]  /*0460*/  IMAD.U32 R11, RZ, RZ, UR17 ;  /* 0x00000011ff0b7e24 */ /* 0x000fe2000f8e00ff */
[----:B------:R-:W4:Y:S01]  /*0470*/  LDG.E R4, desc[UR22][R4.64] ;  /* 0x0000001604047981 */ /* 0x000f22000c1e1900 */
[----:B------:R-:W-:-:S03]  /*0480*/  UIMAD.WIDE.U32 UR16, UR6, 0x4, UR24 ;  /* 0x00000004061078a5 */ /* 0x000fc6000f8e0018 */
[----:B------:R-:W4:Y:S03]  /*0490*/  LDG.E R6, desc[UR22][R6.64] ;  /* 0x0000001606067981 */ /* 0x000f26000c1e1900 */
[----:B-1----:R-:W-:Y:S01]  /*04a0*/  MOV R8, UR16 ;  /* 0x0000001000087c02 */ /* 0x002fe20008000f00 */
[----:B------:R-:W4:Y:S01]  /*04b0*/  LDG.E R11, desc[UR22][R10.64] ;  /* 0x000000160a0b7981 */ /* 0x000f22000c1e1900 */
[----:B------:R-:W-:-:S03]  /*04c0*/  MOV R9, UR17 ;  /* 0x0000001100097c02 */ /* 0x000fc60008000f00 */
[----:B------:R-:W4:Y:S04]  /*04d0*/  LDG.E R5, desc[UR22][R2.64+0x1c] ;  /* 0x00001c1602057981 */ /* 0x000f28000c1e1900 */
[----:B------:R-:W4:Y:S01]  /*04e0*/  LDG.E R8, desc[UR22][R8.64] ;  /* 0x0000001608087981 */ /* 0x000f22000c1e1900 */
[----:B--2---:R-:W-:-:S03]  /*04f0*/  FFMA R28, R27, R28, R22 ;  /* 0x0000001c1b1c7223 */ /* 0x004fc60000000016 */
[----:B------:R-:W2:Y:S04]  /*0500*/  LDG.E R27, desc[UR22][R2.64+0x14] ;  /* 0x00001416021b7981 */ /* 0x000ea8000c1e1900 */
[----:B------:R-:W2:Y:S01]  /*0510*/  LDG.E R22, desc[UR22][R2.64+0x18] ;  /* 0x0000181602167981 */ /* 0x000ea2000c1e1900 */
[----:B------:R-:W-:-:S04]  /*0520*/  IADD3 R17, PT, PT, R17, 0x8, RZ ;  /* 0x0000000811117810 */ /* 0x000fc80007ffe0ff */
[----:B------:R-:W-:Y:S01]  /*0530*/  ISETP.NE.AND P0, PT, R17, RZ, PT ;  /* 0x000000ff1100720c */ /* 0x000fe20003f05270 */
[----:B-----5:R-:W-:-:S04]  /*0540*/  FFMA R18, R19, R18, R28 ;  /* 0x0000001213127223 */ /* 0x020fc8000000001c */
[----:B---3--:R-:W-:-:S04]  /*0550*/  FFMA R18, R21, R20, R18 ;  /* 0x0000001415127223 */ /* 0x008fc80000000012 */
[----:B----4-:R-:W-:-:S04]  /*0560*/  FFMA R18, R23, R26, R18 ;  /* 0x0000001a17127223 */ /* 0x010fc80000000012 */
[----:B------:R-:W-:Y:S01]  /*0570*/  FFMA R4, R29, R4, R18 ;  /* 0x000000041d047223 */ /* 0x000fe20000000012 */
[----:B------:R-:W-:Y:S02]  /*0580*/  UIADD3 UR7, UPT, UPT, UR5, UR7, URZ ;  /* 0x0000000705077290 */ /* 0x000fe4000fffe0ff */
[----:B------:R-:W-:Y:S02]  /*0590*/  UIADD3 UR8, UPT, UPT, UR5, UR8, URZ ;  /* 0x0000000805087290 */ /* 0x000fe4000fffe0ff */
[----:B------:R-:W-:Y:S02]  /*05a0*/  UIADD3 UR9, UPT, UPT, UR5, UR9, URZ ;  /* 0x0000000905097290 */ /* 0x000fe4000fffe0ff */
[----:B------:R-:W-:Y:S02]  /*05b0*/  UIADD3 UR10, UPT, UPT, UR5, UR10, URZ ;  /* 0x0000000a050a7290 */ /* 0x000fe4000fffe0ff */
[----:B------:R-:W-:Y:S02]  /*05c0*/  UIADD3 UR11, UPT, UPT, UR5, UR11, URZ ;  /* 0x0000000b050b7290 */ /* 0x000fe4000fffe0ff */
[----:B------:R-:W-:-:S02]  /*05d0*/  UIADD3 UR12, UPT, UPT, UR5, UR12, URZ ;  /* 0x0000000c050c7290 */ /* 0x000fc4000fffe0ff */
[----:B------:R-:W-:Y:S02]  /*05e0*/  UIADD3 UR6, UPT, UPT, UR5, UR6, URZ ;  /* 0x0000000605067290 */ /* 0x000fe4000fffe0ff */
[----:B------:R-:W-:Y:S01]  /*05f0*/  UIMAD.WIDE.U32 UR14, UR5, 0x4, UR14 ;  /* 0x00000004050e78a5 */ /* 0x000fe2000f8e000e */
[----:B------:R-:W-:Y:S02]  /*0600*/  VIADD R16, R16, 0x8 ;  /* 0x0000000810107836 */ /* 0x000fe40000000000 */
[----:B--2---:R-:W-:-:S04]  /*0610*/  FFMA R27, R27, R6, R4 ;  /* 0x000000061b1b7223 */ /* 0x004fc80000000004 */
[----:B------:R-:W-:-:S04]  /*0620*/  FFMA R22, R22, R11, R27 ;  /* 0x0000000b16167223 */ /* 0x000fc8000000001b */
[----:B------:R-:W-:Y:S01]  /*0630*/  FFMA R22, R5, R8, R22 ;  /* 0x0000000805167223 */ /* 0x000fe20000000016 */
[----:B------:R-:W-:Y:S06]  /*0640*/  @P0 BRA `(.L_x_2) ;  /* 0xfffffffc000c0947 */ /* 0x000fec000383ffff */
[----:B------:R-:W-:-:S07]  /*0650*/  MOV R4, R12 ;  /* 0x0000000c00047202 */ /* 0x000fce0000000f00 */
.L_x_1:
[----:B------:R-:W-:-:S13]  /*0660*/  ISETP.NE.AND P0, PT, R24, RZ, PT ;  /* 0x000000ff1800720c */ /* 0x000fda0003f05270 */
[----:B------:R-:W-:Y:S05]  /*0670*/  @!P0 BRA `(.L_x_3) ;  /* 0x0000000000ec8947 */ /* 0x000fea0003800000 */
[----:B------:R-:W-:Y:S02]  /*0680*/  IADD3 R2, PT, PT, R24, -0x1, RZ ;  /* 0xffffffff18027810 */ /* 0x000fe40007ffe0ff */
[----:B------:R-:W-:Y:S02]  /*0690*/  ISETP.NE.AND P1, PT, R14, RZ, PT ;  /* 0x000000ff0e00720c */ /* 0x000fe40003f25270 */
[----:B------:R-:W-:-:S13]  /*06a0*/  ISETP.GE.U32.AND P0, PT, R2, 0x3, PT ;  /* 0x000000030200780c */ /* 0x000fda0003f06070 */
[----:B------:R-:W-:Y:S05]  /*06b0*/  @!P0 BRA `(.L_x_4) ;  /* 0x0000000000688947 */ /* 0x000fea0003800000 */
[----:B------:R-:W0:Y:S01]  /*06c0*/  LDC R18, c[0x0][0x3a0] ;  /* 0x0000e800ff127b82 */ /* 0x000e220000000800 */
[----:B------:R-:W-:-:S07]  /*06d0*/  IADD3 R5, PT, PT, R13, R4, RZ ;  /* 0x000000040d057210 */ /* 0x000fce0007ffe0ff */
[----:B------:R-:W1:Y:S08]  /*06e0*/  LDC.64 R2, c[0x0][0x388] ;  /* 0x0000e200ff027b82 */ /* 0x000e700000000a00 */
[----:B------:R-:W2:Y:S01]  /*06f0*/  LDC.64 R6, c[0x0][0x380] ;  /* 0x0000e000ff067b82 */ /* 0x000ea20000000a00 */
[----:B0-----:R-:W-:-:S04]  /*0700*/  IMAD R17, R4, R18, UR4 ;  /* 0x0000000404117e24 */ /* 0x001fc8000f8e0212 */
[C---:B------:R-:W-:Y:S02]  /*0710*/  IMAD.IADD R9, R17.reuse, 0x1, R18 ;  /* 0x0000000111097824 */ /* 0x040fe400078e0212 */
[----:B-1----:R-:W-:-:S03]  /*0720*/  IMAD.WIDE.U32 R16, R17, 0x4, R2 ;  /* 0x0000000411107825 */ /* 0x002fc600078e0002 */
[CC--:B------:R-:W-:Y:S01]  /*0730*/  IADD3 R19, PT, PT, R9.reuse, R18.reuse, RZ ;  /* 0x0000001209137210 */ /* 0x0c0fe20007ffe0ff */
[----:B------:R-:W-:Y:S02]  /*0740*/  IMAD.WIDE.U32 R8, R9, 0x4, R2 ;  /* 0x0000000409087825 */ /* 0x000fe400078e0002 */
[----:B------:R-:W3:Y:S02]  /*0750*/  LDG.E R17, desc[UR22][R16.64] ;  /* 0x0000001610117981 */ /* 0x000ee4000c1e1900 */
[----:B--2---:R-:W-:Y:S02]  /*0760*/  IMAD.WIDE R6, R5, 0x4, R6 ;  /* 0x0000000405067825 */ /* 0x004fe400078e0206 */
[----:B------:R-:W2:Y:S02]  /*0770*/  LDG.E R8, desc[UR22][R8.64] ;  /* 0x0000001608087981 */ /* 0x000ea4000c1e1900 */
[C-C-:B------:R-:W-:Y:S01]  /*0780*/  IMAD.WIDE.U32 R10, R19.reuse, 0x4, R2.reuse ;  /* 0x00000004130a7825 */ /* 0x140fe200078e0002 */
[----:B------:R-:W-:Y:S01]  /*0790*/  IADD3 R19, PT, PT, R19, R18, RZ ;  /* 0x0000001213137210 */ /* 0x000fe20007ffe0ff */
[----:B------:R-:W3:Y:S04]  /*07a0*/  LDG.E R5, desc[UR22][R6.64] ;  /* 0x0000001606057981 */ /* 0x000ee8000c1e1900 */
[----:B------:R-:W2:Y:S01]  /*07b0*/  LDG.E R18, desc[UR22][R6.64+0x4] ;  /* 0x0000041606127981 */ /* 0x000ea2000c1e1900 */
[----:B------:R-:W-:-:S03]  /*07c0*/  IMAD.WIDE.U32 R2, R19, 0x4, R2 ;  /* 0x0000000413027825 */ /* 0x000fc600078e0002 */
[----:B------:R-:W4:Y:S04]  /*07d0*/  LDG.E R10, desc[UR22][R10.64] ;  /* 0x000000160a0a7981 */ /* 0x000f28000c1e1900 */
[----:B------:R-:W4:Y:S04]  /*07e0*/  LDG.E R20, desc[UR22][R6.64+0x8] ;  /* 0x0000081606147981 */ /* 0x000f28000c1e1900 */
[----:B------:R-:W5:Y:S04]  /*07f0*/  LDG.E R26, desc[UR22][R6.64+0xc] ;  /* 0x00000c16061a7981 */ /* 0x000f68000c1e1900 */
[----:B------:R-:W5:Y:S01]  /*0800*/  LDG.E R2, desc[UR22][R2.64] ;  /* 0x0000001602027981 */ /* 0x000f62000c1e1900 */
[----:B------:R-:W-:Y:S01]  /*0810*/  IADD3 R4, PT, PT, R4, 0x4, RZ ;  /* 0x0000000404047810 */ /* 0x000fe20007ffe0ff */
[----:B---3--:R-:W-:-:S04]  /*0820*/  FFMA R5, R5, R17, R22 ;  /* 0x0000001105057223 */ /* 0x008fc80000000016 */
[----:B--2---:R-:W-:-:S04]  /*0830*/  FFMA R5, R18, R8, R5 ;  /* 0x0000000812057223 */ /* 0x004fc80000000005 */
[----:B----4-:R-:W-:-:S04]  /*0840*/  FFMA R5, R20, R10, R5 ;  /* 0x0000000a14057223 */ /* 0x010fc80000000005 */
[----:B-----5:R-:W-:-:S07]  /*0850*/  FFMA R22, R26, R2, R5 ;  /* 0x000000021a167223 */ /* 0x020fce0000000005 */
.L_x_4:
[----:B------:R-:W-:Y:S05]  /*0860*/  @!P1 BRA `(.L_x_3) ;  /* 0x0000000000709947 */ /* 0x000fea0003800000 */
[----:B------:R-:W-:Y:S01]  /*0870*/  ISETP.NE.AND P0, PT, R14, 0x1, PT ;  /* 0x000000010e00780c */ /* 0x000fe20003f05270 */
[----:B------:R-:W0:Y:S01]  /*0880*/  LDC.64 R16, c[0x0][0x388] ;  /* 0x0000e200ff107b82 */ /* 0x000e220000000a00 */
[----:B------:R-:W-:-:S07]  /*0890*/  LOP3.LUT P1, RZ, R25, 0x1, RZ, 0xc0, !PT ;  /* 0x0000000119ff7812 */ /* 0x000fce000782c0ff */
[----:B------:R-:W1:Y:S04]  /*08a0*/  LDC.64 R10, c[0x0][0x380] ;  /* 0x0000e000ff0a7b82 */ /* 0x000e680000000a00 */
[----:B------:R-:W-:-:S04]  /*08b0*/  @P0 IADD3 R5, PT, PT, R13, R4, RZ ;  /* 0x000000040d050210 */ /* 0x000fc80007ffe0ff */
[----:B------:R-:W2:Y:S08]  /*08c0*/  @P0 LDC R9, c[0x0][0x3a0] ;  /* 0x0000e800ff090b82 */ /* 0x000eb00000000800 */
[----:B------:R-:W3:Y:S08]  /*08d0*/  @P1 LDC R21, c[0x0][0x3a0] ;  /* 0x0000e800ff151b82 */ /* 0x000ef00000000800 */
[----:B------:R-:W4:Y:S01]  /*08e0*/  LDC.64 R2, c[0x0][0x380] ;  /* 0x0000e000ff027b82 */ /* 0x000f220000000a00 */
[----:B-1----:R-:W-:-:S07]  /*08f0*/  @P0 IMAD.WIDE R10, R5, 0x4, R10 ;  /* 0x00000004050a0825 */ /* 0x002fce00078e020a */
[----:B------:R-:W1:Y:S01]  /*0900*/  LDC.64 R6, c[0x0][0x388] ;  /* 0x0000e200ff067b82 */ /* 0x000e620000000a00 */
[C---:B--2---:R-:W-:Y:S01]  /*0910*/  @P0 IMAD R8, R4.reuse, R9, UR4 ;  /* 0x0000000404080e24 */ /* 0x044fe2000f8e0209 */
[----:B------:R-:W-:-:S03]  /*0920*/  @P0 IADD3 R4, PT, PT, R4, 0x2, RZ ;  /* 0x0000000204040810 */ /* 0x000fc60007ffe0ff */
[C---:B------:R-:W-:Y:S01]  /*0930*/  @P0 IMAD.IADD R19, R8.reuse, 0x1, R9 ;  /* 0x0000000108130824 */ /* 0x040fe200078e0209 */
[----:B------:R-:W-:Y:S01]  /*0940*/  @P1 IADD3 R5, PT, PT, R13, R4, RZ ;  /* 0x000000040d051210 */ /* 0x000fe20007ffe0ff */
[----:B0-----:R-:W-:-:S04]  /*0950*/  @P0 IMAD.WIDE.U32 R8, R8, 0x4, R16 ;  /* 0x0000000408080825 */ /* 0x001fc800078e0010 */
[----:B------:R-:W-:Y:S02]  /*0960*/  @P0 IMAD.WIDE.U32 R16, R19, 0x4, R16 ;  /* 0x0000000413100825 */ /* 0x000fe400078e0010 */
[----:B------:R-:W2:Y:S02]  /*0970*/  @P0 LDG.E R8, desc[UR22][R8.64] ;  /* 0x0000001608080981 */ /* 0x000ea4000c1e1900 */
[----:B---3--:R-:W-:Y:S02]  /*0980*/  @P1 IMAD R19, R4, R21, UR4 ;  /* 0x0000000404131e24 */ /* 0x008fe4000f8e0215 */
[----:B------:R-:W2:Y:S01]  /*0990*/  @P0 LDG.E R21, desc[UR22][R10.64] ;  /* 0x000000160a150981 */ /* 0x000ea2000c1e1900 */
[----:B----4-:R-:W-:-:S03]  /*09a0*/  @P1 IMAD.WIDE R2, R5, 0x4, R2 ;  /* 0x0000000405021825 */ /* 0x010fc600078e0202 */
[----:B------:R-:W3:Y:S01]  /*09b0*/  @P0 LDG.E R16, desc[UR22][R16.64] ;  /* 0x0000001610100981 */ /* 0x000ee2000c1e1900 */
[----:B-1----:R-:W-:-:S03]  /*09c0*/  @P1 IMAD.WIDE.U32 R6, R19, 0x4, R6 ;  /* 0x0000000413061825 */ /* 0x002fc600078e0006 */
[----:B------:R-:W3:Y:S04]  /*09d0*/  @P0 LDG.E R4, desc[UR22][R10.64+0x4] ;  /* 0x000004160a040981 */ /* 0x000ee8000c1e1900 */
[----:B------:R-:W4:Y:S04]  /*09e0*/  @P1 LDG.E R3, desc[UR22][R2.64] ;  /* 0x0000001602031981 */ /* 0x000f28000c1e1900 */
[----:B------:R-:W4:Y:S01]  /*09f0*/  @P1 LDG.E R6, desc[UR22][R6.64] ;  /* 0x0000001606061981 */ /* 0x000f22000c1e1900 */
[----:B--2---:R-:W-:-:S04]  /*0a00*/  @P0 FFMA R21, R21, R8, R22 ;  /* 0x0000000815150223 */ /* 0x004fc80000000016 */
[----:B---3--:R-:W-:-:S04]  /*0a10*/  @P0 FFMA R22, R4, R16, R21 ;  /* 0x0000001004160223 */ /* 0x008fc80000000015 */
[----:B----4-:R-:W-:-:S07]  /*0a20*/  @P1 FFMA R22, R3, R6, R22 ;  /* 0x0000000603161223 */ /* 0x010fce0000000016 */
.L_x_3:
[----:B------:R-:W0:Y:S01]  /*0a30*/  LDCU UR6, c[0x0][0x3a0] ;  /* 0x00007400ff0677ac */ /* 0x000e220008000800 */
[----:B------:R-:W1:Y:S01]  /*0a40*/  LDC.64 R2, c[0x0][0x390] ;  /* 0x0000e400ff027b82 */ /* 0x000e620000000a00 */
[----:B0-----:R-:W-:-:S05]  /*0a50*/  MOV R5, UR6 ;  /* 0x0000000600057c02 */ /* 0x001fca0008000f00 */
[----:B------:R-:W-:Y:S01]  /*0a60*/  IMAD R5, R0, R5, UR4 ;  /* 0x0000000400057e24 */ /* 0x000fe2000f8e0205 */
[----:B------:R-:W-:-:S03]  /*0a70*/  UIADD3 UR4, UPT, UPT, UR4, 0x1, URZ ;  /* 0x0000000104047890 */ /* 0x000fc6000fffe0ff */
[----:B-1----:R-:W-:Y:S01]  /*0a80*/  IMAD.WIDE R2, R5, 0x4, R2 ;  /* 0x0000000405027825 */ /* 0x002fe200078e0202 */
[----:B------:R-:W-:-:S04]  /*0a90*/  UISETP.NE.AND UP0, UPT, UR4, UR6, UPT ;  /* 0x000000060400728c */ /* 0x000fc8000bf05270 */
[----:B------:R0:W-:Y:S02]  /*0aa0*/  STG.E desc[UR22][R2.64], R22 ;  /* 0x0000001602007986 */ /* 0x0001e4000c101916 */
[----:B------:R-:W-:-:S13]  /*0ab0*/  PLOP3.LUT P0, PT, PT, PT, UP0, 0x80, 0x8 ;  /* 0x000000000008781c */ /* 0x000fda0003f0f008 */
[----:B0-----:R-:W-:Y:S05]  /*0ac0*/  @!P0 EXIT ;  /* 0x000000000000894d */ /* 0x001fea0003800000 */
[----:B------:R-:W-:Y:S05]  /*0ad0*/  BRA `(.L_x_5) ;  /* 0xfffffff400a07947 */ /* 0x000fea000383ffff */
.L_x_0:
[----:B------:R-:W-:Y:S02]  /*0ae0*/  UISETP.GE.U32.AND UP0, UPT, UR6, 0x8, UPT ;  /* 0x000000080600788c */ /* 0x000fe4000bf06070 */
[----:B------:R-:W-:Y:S01]  /*0af0*/  ULOP3.LUT UR7, UR6, 0x7, URZ, 0xc0, !UPT ;  /* 0x0000000706077892 */ /* 0x000fe2000f8ec0ff */
[----:B------:R-:W-:-:S06]  /*0b00*/  UMOV UR4, URZ ;  /* 0x000000ff00047c82 */ /* 0x000fcc0008000000 */
[----:B------:R-:W-:Y:S05]  /*0b10*/  BRA.U !UP0, `(.L_x_6) ;  /* 0x0000000108447547 */ /* 0x000fea000b800000 */
[----:B------:R-:W0:Y:S01]  /*0b20*/  LDC.64 R4, c[0x0][0x390] ;  /* 0x0000e400ff047b82 */ /* 0x000e220000000a00 */
[----:B------:R-:W-:Y:S01]  /*0b30*/  ULOP3.LUT UR4, UR6, 0x7ffffff8, URZ, 0xc0, !UPT ;  /* 0x7ffffff806047892 */ /* 0x000fe2000f8ec0ff */
[----:B------:R-:W-:-:S11]  /*0b40*/  UMOV UR5, URZ ;  /* 0x000000ff00057c82 */ /* 0x000fd60008000000 */
.L_x_7:
[----:B-1----:R-:W-:Y:S01]  /*0b50*/  MOV R3, UR5 ;  /* 0x0000000500037c02 */ /* 0x002fe20008000f00 */
[----:B------:R-:W-:-:S04]  /*0b60*/  UIADD3 UR5, UPT, UPT, UR5, 0x8, URZ ;  /* 0x0000000805057890 */ /* 0x000fc8000fffe0ff */
[----:B------:R-:W-:Y:S01]  /*0b70*/  IMAD R3, R0, UR6, R3 ;  /* 0x0000000600037c24 */ /* 0x000fe2000f8e0203 */
[----:B------:R-:W-:-:S03]  /*0b80*/  UISETP.NE.AND UP0, UPT, UR5, UR4, UPT ;  /* 0x000000040500728c */ /* 0x000fc6000bf05270 */
[----:B0-----:R-:W-:-:S05]  /*0b90*/  IMAD.WIDE R2, R3, 0x4, R4 ;  /* 0x0000000403027825 */ /* 0x001fca00078e0204 */
[----:B------:R1:W-:Y:S04]  /*0ba0*/  STG.E desc[UR22][R2.64], RZ ;  /* 0x000000ff02007986 */ /* 0x0003e8000c101916 */
[----:B------:R1:W-:Y:S04]  /*0bb0*/  STG.E desc[UR22][R2.64+0x4], RZ ;  /* 0x000004ff02007986 */ /* 0x0003e8000c101916 */
[----:B------:R1:W-:Y:S04]  /*0bc0*/  STG.E desc[UR22][R2.64+0x8], RZ ;  /* 0x000008ff02007986 */ /* 0x0003e8000c101916 */
[----:B------:R1:W-:Y:S04]  /*0bd0*/  STG.E desc[UR22][R2.64+0xc], RZ ;  /* 0x00000cff02007986 */ /* 0x0003e8000c101916 */
[----:B------:R1:W-:Y:S04]  /*0be0*/  STG.E desc[UR22][R2.64+0x10], RZ ;  /* 0x000010ff02007986 */ /* 0x0003e8000c101916 */
[----:B------:R1:W-:Y:S04]  /*0bf0*/  STG.E desc[UR22][R2.64+0x14], RZ ;  /* 0x000014ff02007986 */ /* 0x0003e8000c101916 */
[----:B------:R1:W-:Y:S04]  /*0c00*/  STG.E desc[UR22][R2.64+0x18], RZ ;  /* 0x000018ff02007986 */ /* 0x0003e8000c101916 */
[----:B------:R1:W-:Y:S01]  /*0c10*/  STG.E desc[UR22][R2.64+0x1c], RZ ;  /* 0x00001cff02007986 */ /* 0x0003e2000c101916 */
[----:B------:R-:W-:Y:S05]  /*0c20*/  BRA.U UP0, `(.L_x_7) ;  /* 0xfffffffd00c87547 */ /* 0x000fea000b83ffff */
.L_x_6:
[----:B------:R-:W-:-:S13]  /*0c30*/  ISETP.NE.AND P0, PT, RZ, UR7, PT ;  /* 0x00000007ff007c0c */ /* 0x000fda000bf05270 */
[----:B------:R-:W-:Y:S05]  /*0c40*/  @!P0 EXIT ;  /* 0x000000000000894d */ /* 0x000fea0003800000 */
[----:B------:R-:W-:Y:S02]  /*0c50*/  UISETP.GE.U32.AND UP0, UPT, UR7, 0x4, UPT ;  /* 0x000000040700788c */ /* 0x000fe4000bf06070 */
[----:B------:R-:W-:-:S07]  /*0c60*/  ULOP3.LUT UR5, UR6, 0x3, URZ, 0xc0, !UPT ;  /* 0x0000000306057892 */ /* 0x000fce000f8ec0ff */
[----:B------:R-:W-:Y:S05]  /*0c70*/  BRA.U !UP0, `(.L_x_8) ;  /* 0x0000000108247547 */ /* 0x000fea000b800000 */
[----:B-1----:R-:W0:Y:S01]  /*0c80*/  LDC.64 R2, c[0x0][0x390] ;  /* 0x0000e400ff027b82 */ /* 0x002e220000000a00 */
[----:B------:R-:W-:Y:S01]  /*0c90*/  IMAD.U32 R5, RZ, RZ, UR4 ;  /* 0x00000004ff057e24 */ /* 0x000fe2000f8e00ff */
[----:B------:R-:W-:-:S03]  /*0ca0*/  UIADD3 UR4, UPT, UPT, UR4, 0x4, URZ ;  /* 0x0000000404047890 */ /* 0x000fc6000fffe0ff */
[----:B------:R-:W-:-:S04]  /*0cb0*/  IMAD R5, R0, UR6, R5 ;  /* 0x0000000600057c24 */ /* 0x000fc8000f8e0205 */
[----:B0-----:R-:W-:-:S05]  /*0cc0*/  IMAD.WIDE R2, R5, 0x4, R2 ;  /* 0x0000000405027825 */ /* 0x001fca00078e0202 */
[----:B------:R0:W-:Y:S04]  /*0cd0*/  STG.E desc[UR22][R2.64], RZ ;  /* 0x000000ff02007986 */ /* 0x0001e8000c101916 */
[----:B------:R0:W-:Y:S04]  /*0ce0*/  STG.E desc[UR22][R2.64+0x4], RZ ;  /* 0x000004ff02007986 */ /* 0x0001e8000c101916 */
[----:B------:R0:W-:Y:S04]  /*0cf0*/  STG.E desc[UR22][R2.64+0x8], RZ ;  /* 0x000008ff02007986 */ /* 0x0001e8000c101916 */
[----:B------:R0:W-:Y:S02]  /*0d00*/  STG.E desc[UR22][R2.64+0xc], RZ ;  /* 0x00000cff02007986 */ /* 0x0001e4000c101916 */
.L_x_8:
[----:B------:R-:W-:-:S13]  /*0d10*/  ISETP.NE.AND P0, PT, RZ, UR5, PT ;  /* 0x00000005ff007c0c */ /* 0x000fda000bf05270 */
[----:B------:R-:W-:Y:S05]  /*0d20*/  @!P0 EXIT ;  /* 0x000000000000894d */ /* 0x000fea0003800000 */
[----:B------:R-:W-:Y:S01]  /*0d30*/  UISETP.NE.AND UP0, UPT, UR5, 0x1, UPT ;  /* 0x000000010500788c */ /* 0x000fe2000bf05270 */
[----:B------:R-:W-:Y:S01]  /*0d40*/  MOV R5, UR4 ;  /* 0x0000000400057c02 */ /* 0x000fe20008000f00 */
[----:B------:R-:W-:-:S04]  /*0d50*/  ULOP3.LUT UR5, UR6, 0x1, URZ, 0xc0, !UPT ;  /* 0x0000000106057892 */ /* 0x000fc8000f8ec0ff */
[----:B------:R-:W-:Y:S01]  /*0d60*/  PLOP3.LUT P0, PT, PT, PT, UP0, 0x80, 0x8 ;  /* 0x000000000008781c */ /* 0x000fe20003f0f008 */
[----:B------:R-:W-:-:S04]  /*0d70*/  UISETP.NE.U32.AND UP1, UPT, UR5, 0x1, UPT ;  /* 0x000000010500788c */ /* 0x000fc8000bf25070 */
[----:B------:R-:W0:Y:S02]  /*0d80*/  @UP0 LDCU.64 UR8, c[0x0][0x390] ;  /* 0x00007200ff0807ac */ /* 0x000e240008000a00 */
[----:B------:R-:W-:Y:S01]  /*0d90*/  PLOP3.LUT P1, PT, PT, PT, UP1, 0x80, 0x8 ;  /* 0x000000000008781c */ /* 0x000fe20003f2f018 */
[----:B------:R-:W-:-:S05]  /*0da0*/  @UP0 UIADD3 UR4, UPT, UPT, UR4, 0x2, URZ ;  /* 0x0000000204040890 */ /* 0x000fca000fffe0ff */
[----:B------:R-:W-:Y:S01]  /*0db0*/  @P0 IMAD R5, R0, UR6, R5 ;  /* 0x0000000600050c24 */ /* 0x000fe2000f8e0205 */
[----:B01----:R-:W-:Y:S02]  /*0dc0*/  MOV R2, UR8 ;  /* 0x0000000800027c02 */ /* 0x003fe40008000f00 */
[----:B------:R-:W-:-:S03]  /*0dd0*/  MOV R3, UR9 ;  /* 0x0000000900037c02 */ /* 0x000fc60008000f00 */
[----:B------:R-:W-:-:S05]  /*0de0*/  @P0 IMAD.WIDE R2, R5, 0x4, R2 ;  /* 0x0000000405020825 */ /* 0x000fca00078e0202 */
[----:B------:R0:W-:Y:S04]  /*0df0*/  @P0 STG.E desc[UR22][R2.64], RZ ;  /* 0x000000ff02000986 */ /* 0x0001e8000c101916 */
[----:B------:R0:W-:Y:S01]  /*0e00*/  @P0 STG.E desc[UR22][R2.64+0x4], RZ ;  /* 0x000004ff02000986 */ /* 0x0001e2000c101916 */
[----:B------:R-:W-:Y:S05]  /*0e10*/  @P1 EXIT ;  /* 0x000000000000194d */ /* 0x000fea0003800000 */
[----:B0-----:R-:W0:Y:S01]  /*0e20*/  LDC.64 R2, c[0x0][0x390] ;  /* 0x0000e400ff027b82 */ /* 0x001e220000000a00 */
[----:B------:R-:W-:-:S05]  /*0e30*/  MOV R5, UR4 ;  /* 0x0000000400057c02 */ /* 0x000fca0008000f00 */
[----:B------:R-:W-:-:S04]  /*0e40*/  IMAD R5, R0, UR6, R5 ;  /* 0x0000000600057c24 */ /* 0x000fc8000f8e0205 */
[----:B0-----:R-:W-:-:S05]  /*0e50*/  IMAD.WIDE R2, R5, 0x4, R2 ;  /* 0x0000000405027825 */ /* 0x001fca00078e0202 */
[----:B------:R-:W-:Y:S01]  /*0e60*/  STG.E desc[UR22][R2.64], RZ ;  /* 0x000000ff02007986 */ /* 0x000fe2000c101916 */
[----:B------:R-:W-:Y:S05]  /*0e70*/  EXIT ;  /* 0x000000000000794d */ /* 0x000fea0003800000 */
.L_x_9:
[----:B------:R-:W-:-:S00]  /*0e80*/  BRA `(.L_x_9) ;  /* 0xfffffffc00fc7947 */ /* 0x000fc0000383ffff */
[----:B------:R-:W-:-:S00]  /*0e90*/  NOP ;  /* 0x0000000000007918 */ /* 0x000fc00000000000 */
        /* <DEDUP_REMOVED lines=14> */
.L_x_10:


//--------------------- .nv.shared.reserved.0     --------------------------
	.section	.nv.shared.reserved.0,"aw",@nobits
	.weak		__nv_reservedSMEM_offset_0_alias
	.size		__nv_reservedSMEM_offset_0_alias, 0, 64
	.other		__nv_reservedSMEM_offset_0_alias,@"STO_CUDA_RESERVED_SHARED STV_DEFAULT"
__nv_reservedSMEM_offset_0_alias:
	.zero		0
	.zero		64


//--------------------- .nv.constant0._Z21MatmulRowthreadKernelPfS_S_iii --------------------------
	.section	.nv.constant0._Z21MatmulRowthreadKernelPfS_S_iii,"a",@progbits
	.sectionflags	@""
	.align	4
.nv.constant0._Z21MatmulRowthreadKernelPfS_S_iii:
	.zero		932


//--------------------- SYMBOLS --------------------------

	.type		.nv.reservedSmem.offset0,@object
	.size		.nv.reservedSmem.offset0,0x4
